//
// Generated by NVIDIA NVVM Compiler
//
// Compiler Build ID: CL-36424714
// Cuda compilation tools, release 13.0, V13.0.88
// Based on NVVM 20.0.0
//

.version 9.0
.target sm_100
.address_size 64

	// .globl	_Z18convolution_kernelPKfS0_Pfiii
// _ZZ18convolution_kernelPKfS0_PfiiiE4smem has been demoted

.visible .entry _Z18convolution_kernelPKfS0_Pfiii(
	.param .u64 .ptr .align 1 _Z18convolution_kernelPKfS0_Pfiii_param_0,
	.param .u64 .ptr .align 1 _Z18convolution_kernelPKfS0_Pfiii_param_1,
	.param .u64 .ptr .align 1 _Z18convolution_kernelPKfS0_Pfiii_param_2,
	.param .u32 _Z18convolution_kernelPKfS0_Pfiii_param_3,
	.param .u32 _Z18convolution_kernelPKfS0_Pfiii_param_4,
	.param .u32 _Z18convolution_kernelPKfS0_Pfiii_param_5
)
{
	.reg .pred 	%p<11>;
	.reg .b32 	%r<28>;
	.reg .b32 	%f<79>;
	.reg .b64 	%rd<11>;
	// demoted variable
	.shared .align 4 .b8 _ZZ18convolution_kernelPKfS0_PfiiiE4smem[1600];
	ld.param.u64 	%rd1, [_Z18convolution_kernelPKfS0_Pfiii_param_0];
	ld.param.u64 	%rd2, [_Z18convolution_kernelPKfS0_Pfiii_param_1];
	ld.param.u64 	%rd3, [_Z18convolution_kernelPKfS0_Pfiii_param_2];
	ld.param.u32 	%r7, [_Z18convolution_kernelPKfS0_Pfiii_param_3];
	ld.param.u32 	%r10, [_Z18convolution_kernelPKfS0_Pfiii_param_4];
	ld.param.u32 	%r11, [_Z18convolution_kernelPKfS0_Pfiii_param_5];
	mov.u32 	%r1, %ctaid.z;
	mov.u32 	%r12, %tid.x;
	mov.u32 	%r13, %tid.y;
	mov.u32 	%r14, %ctaid.x;
	shl.b32 	%r15, %r14, 4;
	mov.u32 	%r16, %ctaid.y;
	shl.b32 	%r17, %r16, 4;
	add.s32 	%r18, %r15, %r12;
	add.s32 	%r19, %r17, %r13;
	add.s32 	%r4, %r18, -2;
	add.s32 	%r5, %r19, -2;
	setp.lt.s32 	%p1, %r18, 2;
	setp.ge.s32 	%p2, %r4, %r10;
	or.pred  	%p3, %p1, %p2;
	setp.lt.u32 	%p4, %r19, 2;
	or.pred  	%p5, %p3, %p4;
	setp.ge.s32 	%p6, %r5, %r11;
	mov.u32 	%r20, _ZZ18convolution_kernelPKfS0_PfiiiE4smem;
	mad.lo.s32 	%r21, %r13, 80, %r20;
	shl.b32 	%r22, %r12, 2;
	add.s32 	%r6, %r21, %r22;
	or.pred  	%p7, %p5, %p6;
	@%p7 bra 	$L__BB0_2;
	cvta.to.global.u64 	%rd4, %rd1;
	mad.lo.s32 	%r24, %r10, %r5, %r4;
	mad.lo.s32 	%r25, %r24, %r7, %r1;
	mul.wide.s32 	%rd5, %r25, 4;
	add.s64 	%rd6, %rd4, %rd5;
	ld.global.f32 	%f2, [%rd6];
	st.shared.f32 	[%r6], %f2;
	bra.uni 	$L__BB0_3;
$L__BB0_2:
	mov.b32 	%r23, 0;
	st.shared.u32 	[%r6], %r23;
$L__BB0_3:
	cvta.to.global.u64 	%rd7, %rd2;
	bar.sync 	0;
	ld.shared.f32 	%f3, [%r6];
	ld.global.f32 	%f4, [%rd7];
	fma.rn.f32 	%f5, %f3, %f4, 0f00000000;
	ld.shared.f32 	%f6, [%r6+4];
	ld.global.f32 	%f7, [%rd7+4];
	fma.rn.f32 	%f8, %f6, %f7, %f5;
	ld.shared.f32 	%f9, [%r6+8];
	ld.global.f32 	%f10, [%rd7+8];
	fma.rn.f32 	%f11, %f9, %f10, %f8;
	ld.shared.f32 	%f12, [%r6+12];
	ld.global.f32 	%f13, [%rd7+12];
	fma.rn.f32 	%f14, %f12, %f13, %f11;
	ld.shared.f32 	%f15, [%r6+16];
	ld.global.f32 	%f16, [%rd7+16];
	fma.rn.f32 	%f17, %f15, %f16, %f14;
	ld.shared.f32 	%f18, [%r6+80];
	ld.global.f32 	%f19, [%rd7+20];
	fma.rn.f32 	%f20, %f18, %f19, %f17;
	ld.shared.f32 	%f21, [%r6+84];
	ld.global.f32 	%f22, [%rd7+24];
	fma.rn.f32 	%f23, %f21, %f22, %f20;
	ld.shared.f32 	%f24, [%r6+88];
	ld.global.f32 	%f25, [%rd7+28];
	fma.rn.f32 	%f26, %f24, %f25, %f23;
	ld.shared.f32 	%f27, [%r6+92];
	ld.global.f32 	%f28, [%rd7+32];
	fma.rn.f32 	%f29, %f27, %f28, %f26;
	ld.shared.f32 	%f30, [%r6+96];
	ld.global.f32 	%f31, [%rd7+36];
	fma.rn.f32 	%f32, %f30, %f31, %f29;
	ld.shared.f32 	%f33, [%r6+160];
	ld.global.f32 	%f34, [%rd7+40];
	fma.rn.f32 	%f35, %f33, %f34, %f32;
	ld.shared.f32 	%f36, [%r6+164];
	ld.global.f32 	%f37, [%rd7+44];
	fma.rn.f32 	%f38, %f36, %f37, %f35;
	ld.shared.f32 	%f39, [%r6+168];
	ld.global.f32 	%f40, [%rd7+48];
	fma.rn.f32 	%f41, %f39, %f40, %f38;
	ld.shared.f32 	%f42, [%r6+172];
	ld.global.f32 	%f43, [%rd7+52];
	fma.rn.f32 	%f44, %f42, %f43, %f41;
	ld.shared.f32 	%f45, [%r6+176];
	ld.global.f32 	%f46, [%rd7+56];
	fma.rn.f32 	%f47, %f45, %f46, %f44;
	ld.shared.f32 	%f48, [%r6+240];
	ld.global.f32 	%f49, [%rd7+60];
	fma.rn.f32 	%f50, %f48, %f49, %f47;
	ld.shared.f32 	%f51, [%r6+244];
	ld.global.f32 	%f52, [%rd7+64];
	fma.rn.f32 	%f53, %f51, %f52, %f50;
	ld.shared.f32 	%f54, [%r6+248];
	ld.global.f32 	%f55, [%rd7+68];
	fma.rn.f32 	%f56, %f54, %f55, %f53;
	ld.shared.f32 	%f57, [%r6+252];
	ld.global.f32 	%f58, [%rd7+72];
	fma.rn.f32 	%f59, %f57, %f58, %f56;
	ld.shared.f32 	%f60, [%r6+256];
	ld.global.f32 	%f61, [%rd7+76];
	fma.rn.f32 	%f62, %f60, %f61, %f59;
	ld.shared.f32 	%f63, [%r6+320];
	ld.global.f32 	%f64, [%rd7+80];
	fma.rn.f32 	%f65, %f63, %f64, %f62;
	ld.shared.f32 	%f66, [%r6+324];
	ld.global.f32 	%f67, [%rd7+84];
	fma.rn.f32 	%f68, %f66, %f67, %f65;
	ld.shared.f32 	%f69, [%r6+328];
	ld.global.f32 	%f70, [%rd7+88];
	fma.rn.f32 	%f71, %f69, %f70, %f68;
	ld.shared.f32 	%f72, [%r6+332];
	ld.global.f32 	%f73, [%rd7+92];
	fma.rn.f32 	%f74, %f72, %f73, %f71;
	ld.shared.f32 	%f75, [%r6+336];
	ld.global.f32 	%f76, [%rd7+96];
	fma.rn.f32 	%f1, %f75, %f76, %f74;
	setp.ge.s32 	%p8, %r18, %r10;
	setp.ge.s32 	%p9, %r19, %r11;
	or.pred  	%p10, %p8, %p9;
	@%p10 bra 	$L__BB0_5;
	max.f32 	%f77, %f1, 0f00000000;
	min.f32 	%f78, %f77, 0f3F800000;
	mad.lo.s32 	%r26, %r10, %r19, %r18;
	mad.lo.s32 	%r27, %r26, %r7, %r1;
	cvta.to.global.u64 	%rd8, %rd3;
	mul.wide.s32 	%rd9, %r27, 4;
	add.s64 	%rd10, %rd8, %rd9;
	st.global.f32 	[%rd10], %f78;
$L__BB0_5:
	ret;

}


// ===== COMPILED SASS (sm_100) =====

	.target	sm_100

	.elftype	@"ET_EXEC"


//--------------------- .note.nv.tkinfo           --------------------------
	.section	.note.nv.tkinfo,"",@"SHT_NOTE"
	.sectionflags	@"SHF_NOTE_NV_TKINFO"
	.tkinfo
        /*0018*/ 	.word	0x00000002
        /*0030*/ 	.string	""
        /*0030*/ 	.string	"ptxas"
        /*0030*/ 	.string	"Cuda compilation tools, release 13.0, V13.0.88"
        /*0030*/ 	.string	"Build cuda_13.0.r13.0/compiler.36424714_0"
        /*0030*/ 	.string	"-arch sm_100 -m 64 "



//--------------------- .note.nv.cuinfo           --------------------------
	.section	.note.nv.cuinfo,"",@"SHT_NOTE"
	.sectionflags	@"SHF_NOTE_NV_CUINFO"
        /*0018*/ 	.short	0x0002
        /*001a*/ 	.short	0x0064
        /*001c*/ 	.short	0x0082
	.zero		2


//--------------------- .nv.info                  --------------------------
	.section	.nv.info,"",@"SHT_CUDA_INFO"
	.align	4


	//----- nvinfo : EIATTR_REGCOUNT
	.align		4
        /*0000*/ 	.byte	0x04, 0x2f
        /*0002*/ 	.short	(.L_1 - .L_0)
	.align		4
.L_0:
        /*0004*/ 	.word	index@(_Z18convolution_kernelPKfS0_Pfiii)
        /*0008*/ 	.word	0x00000020


	//----- nvinfo : EIATTR_FRAME_SIZE
	.align		4
.L_1:
        /*000c*/ 	.byte	0x04, 0x11
        /*000e*/ 	.short	(.L_3 - .L_2)
	.align		4
.L_2:
        /*0010*/ 	.word	index@(_Z18convolution_kernelPKfS0_Pfiii)
        /*0014*/ 	.word	0x00000000


	//----- nvinfo : EIATTR_MIN_STACK_SIZE
	.align		4
.L_3:
        /*0018*/ 	.byte	0x04, 0x12
        /*001a*/ 	.short	(.L_5 - .L_4)
	.align		4
.L_4:
        /*001c*/ 	.word	index@(_Z18convolution_kernelPKfS0_Pfiii)
        /*0020*/ 	.word	0x00000000
.L_5:


//--------------------- .nv.compat                --------------------------
	.section	.nv.compat,"",@"SHT_CUDA_COMPAT_INFO"
	.align	4
        /*0000*/ 	.byte	0x02, 0x09, 0x00, 0x00, 0x02, 0x02, 0x01, 0x00, 0x02, 0x05, 0x05, 0x00, 0x03, 0x07, 0x01, 0x01
        /*0010*/ 	.byte	0x02, 0x03, 0x00, 0x00, 0x02, 0x06, 0x01, 0x00, 0x04, 0x0b, 0x08, 0x00, 0x09, 0x00, 0x00, 0x00
        /*0020*/ 	.byte	0x00, 0x00, 0x00, 0x00


//--------------------- .nv.info._Z18convolution_kernelPKfS0_Pfiii --------------------------
	.section	.nv.info._Z18convolution_kernelPKfS0_Pfiii,"",@"SHT_CUDA_INFO"
	.sectionflags	@""
	.align	4


	//----- nvinfo : EIATTR_CUDA_API_VERSION
	.align		4
        /*0000*/ 	.byte	0x04, 0x37
        /*0002*/ 	.short	(.L_7 - .L_6)
.L_6:
        /*0004*/ 	.word	0x00000082


	//----- nvinfo : EIATTR_KPARAM_INFO
	.align		4
.L_7:
        /*0008*/ 	.byte	0x04, 0x17
        /*000a*/ 	.short	(.L_9 - .L_8)
.L_8:
        /*000c*/ 	.word	0x00000000
        /*0010*/ 	.short	0x0005
        /*0012*/ 	.short	0x0020
        /*0014*/ 	.byte	0x00, 0xf0, 0x11, 0x00


	//----- nvinfo : EIATTR_KPARAM_INFO
	.align		4
.L_9:
        /*0018*/ 	.byte	0x04, 0x17
        /*001a*/ 	.short	(.L_11 - .L_10)
.L_10:
        /*001c*/ 	.word	0x00000000
        /*0020*/ 	.short	0x0004
        /*0022*/ 	.short	0x001c
        /*0024*/ 	.byte	0x00, 0xf0, 0x11, 0x00


	//----- nvinfo : EIATTR_KPARAM_INFO
	.align		4
.L_11:
        /*0028*/ 	.byte	0x04, 0x17
        /*002a*/ 	.short	(.L_13 - .L_12)
.L_12:
        /*002c*/ 	.word	0x00000000
        /*0030*/ 	.short	0x0003
        /*0032*/ 	.short	0x0018
        /*0034*/ 	.byte	0x00, 0xf0, 0x11, 0x00


	//----- nvinfo : EIATTR_KPARAM_INFO
	.align		4
.L_13:
        /*0038*/ 	.byte	0x04, 0x17
        /*003a*/ 	.short	(.L_15 - .L_14)
.L_14:
        /*003c*/ 	.word	0x00000000
        /*0040*/ 	.short	0x0002
        /*0042*/ 	.short	0x0010
        /*0044*/ 	.byte	0x00, 0xf5, 0x21, 0x00


	//----- nvinfo : EIATTR_KPARAM_INFO
	.align		4
.L_15:
        /*0048*/ 	.byte	0x04, 0x17
        /*004a*/ 	.short	(.L_17 - .L_16)
.L_16:
        /*004c*/ 	.word	0x00000000
        /*0050*/ 	.short	0x0001
        /*0052*/ 	.short	0x0008
        /*0054*/ 	.byte	0x00, 0xf5, 0x21, 0x00


	//----- nvinfo : EIATTR_KPARAM_INFO
	.align		4
.L_17:
        /*0058*/ 	.byte	0x04, 0x17
        /*005a*/ 	.short	(.L_19 - .L_18)
.L_18:
        /*005c*/ 	.word	0x00000000
        /*0060*/ 	.short	0x0000
        /*0062*/ 	.short	0x0000
        /*0064*/ 	.byte	0x00, 0xf5, 0x21, 0x00


	//----- nvinfo : EIATTR_SPARSE_MMA_MASK
	.align		4
.L_19:
        /*0068*/ 	.byte	0x03, 0x50
        /*006a*/ 	.short	0x0000


	//----- nvinfo : EIATTR_MAXREG_COUNT
	.align		4
        /*006c*/ 	.byte	0x03, 0x1b
        /*006e*/ 	.short	0x00ff


	//----- nvinfo : EIATTR_NUM_BARRIERS
	.align		4
        /*0070*/ 	.byte	0x02, 0x4c
        /*0072*/ 	.byte	0x01
	.zero		1


	//----- nvinfo : EIATTR_MERCURY_ISA_VERSION
	.align		4
        /*0074*/ 	.byte	0x03, 0x5f
        /*0076*/ 	.short	0x0101


	//----- nvinfo : EIATTR_VRC_CTA_INIT_COUNT
	.align		4
        /*0078*/ 	.byte	0x02, 0x4a
	.zero		1
	.zero		1


	//----- nvinfo : EIATTR_EXIT_INSTR_OFFSETS
	.align		4
        /*007c*/ 	.byte	0x04, 0x1c
        /*007e*/ 	.short	(.L_21 - .L_20)


	//   ....[0]....
.L_20:
        /*0080*/ 	.word	0x00000650


	//   ....[1]....
        /*0084*/ 	.word	0x00000740


	//----- nvinfo : EIATTR_CBANK_PARAM_SIZE
	.align		4
.L_21:
        /*0088*/ 	.byte	0x03, 0x19
        /*008a*/ 	.short	0x0024


	//----- nvinfo : EIATTR_PARAM_CBANK
	.align		4
        /*008c*/ 	.byte	0x04, 0x0a
        /*008e*/ 	.short	(.L_23 - .L_22)
	.align		4
.L_22:
        /*0090*/ 	.word	index@(.nv.constant0._Z18convolution_kernelPKfS0_Pfiii)
        /*0094*/ 	.short	0x0380
        /*0096*/ 	.short	0x0024


	//----- nvinfo : EIATTR_SW_WAR
	.align		4
.L_23:
        /*0098*/ 	.byte	0x04, 0x36
        /*009a*/ 	.short	(.L_25 - .L_24)
.L_24:
        /*009c*/ 	.word	0x00000008
.L_25:


//--------------------- .nv.callgraph             --------------------------
	.section	.nv.callgraph,"",@"SHT_CUDA_CALLGRAPH"
	.align	4
	.sectionentsize	8
	.align		4
        /*0000*/ 	.word	0x00000000
	.align		4
        /*0004*/ 	.word	0xffffffff
	.align		4
        /*0008*/ 	.word	0x00000000
	.align		4
        /*000c*/ 	.word	0xfffffffe
	.align		4
        /*0010*/ 	.word	0x00000000
	.align		4
        /*0014*/ 	.word	0xfffffffd
	.align		4
        /*0018*/ 	.word	0x00000000
	.align		4
        /*001c*/ 	.word	0xfffffffc


//--------------------- .text._Z18convolution_kernelPKfS0_Pfiii --------------------------
	.section	.text._Z18convolution_kernelPKfS0_Pfiii,"ax",@progbits
	.align	128
        .global         _Z18convolution_kernelPKfS0_Pfiii
        .type           _Z18convolution_kernelPKfS0_Pfiii,@function
        .size           _Z18convolution_kernelPKfS0_Pfiii,(.L_x_1 - _Z18convolution_kernelPKfS0_Pfiii)
        .other          _Z18convolution_kernelPKfS0_Pfiii,@"STO_CUDA_ENTRY STV_DEFAULT"
_Z18convolution_kernelPKfS0_Pfiii:
.text._Z18convolution_kernelPKfS0_Pfiii:
[----:B------:R-:W-:Y:S01]  /*0000*/  LDC R1, c[0x0][0x37c] ;  /* 0x0000df00ff017b82 */ /* 0x000fe20000000800 */
[----:B------:R-:W0:Y:S01]  /*0010*/  S2R R11, SR_TID.X ;  /* 0x00000000000b7919 */ /* 0x000e220000002100 */
[----:B------:R-:W1:Y:S06]  /*0020*/  LDCU UR7, c[0x0][0x39c] ;  /* 0x00007380ff0777ac */ /* 0x000e6c0008000800 */
[----:B------:R-:W2:Y:S01]  /*0030*/  S2UR UR6, SR_CTAID.Z ;  /* 0x00000000000679c3 */ /* 0x000ea20000002700 */
[----:B------:R-:W0:Y:S01]  /*0040*/  S2R R4, SR_CTAID.X ;  /* 0x0000000000047919 */ /* 0x000e220000002500 */
[----:B------:R-:W3:Y:S01]  /*0050*/  LDCU UR8, c[0x0][0x3a0] ;  /* 0x00007400ff0877ac */ /* 0x000ee20008000800 */
[----:B------:R-:W4:Y:S01]  /*0060*/  S2R R13, SR_TID.Y ;  /* 0x00000000000d7919 */ /* 0x000f220000002200 */
[----:B------:R-:W2:Y:S01]  /*0070*/  LDCU.64 UR4, c[0x0][0x358] ;  /* 0x00006b00ff0477ac */ /* 0x000ea20008000a00 */
[----:B------:R-:W4:Y:S01]  /*0080*/  S2R R2, SR_CTAID.Y ;  /* 0x0000000000027919 */ /* 0x000f220000002600 */
[----:B0-----:R-:W-:-:S04]  /*0090*/  LEA R4, R4, R11, 0x4 ;  /* 0x0000000b04047211 */ /* 0x001fc800078e20ff */
[----:B------:R-:W-:-:S04]  /*00a0*/  IADD3 R0, PT, PT, R4, -0x2, RZ ;  /* 0xfffffffe04007810 */ /* 0x000fc80007ffe0ff */
[----:B-1----:R-:W-:Y:S02]  /*00b0*/  ISETP.GE.AND P0, PT, R0, UR7, PT ;  /* 0x0000000700007c0c */ /* 0x002fe4000bf06270 */
[----:B----4-:R-:W-:Y:S02]  /*00c0*/  LEA R5, R2, R13, 0x4 ;  /* 0x0000000d02057211 */ /* 0x010fe400078e20ff */
[----:B------:R-:W-:Y:S02]  /*00d0*/  ISETP.LT.OR P0, PT, R4, 0x2, P0 ;  /* 0x000000020400780c */ /* 0x000fe40000701670 */
[C---:B------:R-:W-:Y:S02]  /*00e0*/  IADD3 R3, PT, PT, R5.reuse, -0x2, RZ ;  /* 0xfffffffe05037810 */ /* 0x040fe40007ffe0ff */
[----:B------:R-:W-:-:S04]  /*00f0*/  ISETP.LT.U32.OR P0, PT, R5, 0x2, P0 ;  /* 0x000000020500780c */ /* 0x000fc80000701470 */
[----:B---3--:R-:W-:-:S13]  /*0100*/  ISETP.GE.OR P0, PT, R3, UR8, P0 ;  /* 0x0000000803007c0c */ /* 0x008fda0008706670 */
[----:B------:R-:W2:Y:S01]  /*0110*/  @!P0 LDC R9, c[0x0][0x398] ;  /* 0x0000e600ff098b82 */ /* 0x000ea20000000800 */
[----:B------:R-:W-:-:S07]  /*0120*/  @!P0 IMAD R0, R3, UR7, R0 ;  /* 0x0000000703008c24 */ /* 0x000fce000f8e0200 */
[----:B------:R-:W0:Y:S01]  /*0130*/  @!P0 LDC.64 R6, c[0x0][0x380] ;  /* 0x0000e000ff068b82 */ /* 0x000e220000000a00 */
[----:B--2---:R-:W-:-:S04]  /*0140*/  @!P0 IMAD R3, R0, R9, UR6 ;  /* 0x0000000600038e24 */ /* 0x004fc8000f8e0209 */
[----:B0-----:R-:W-:-:S06]  /*0150*/  @!P0 IMAD.WIDE R6, R3, 0x4, R6 ;  /* 0x0000000403068825 */ /* 0x001fcc00078e0206 */
[----:B------:R-:W2:Y:S01]  /*0160*/  @!P0 LDG.E R7, desc[UR4][R6.64] ;  /* 0x0000000406078981 */ /* 0x000ea2000c1e1900 */
[----:B------:R-:W-:Y:S01]  /*0170*/  MOV R0, 0x400 ;  /* 0x0000040000007802 */ /* 0x000fe20000000f00 */
[----:B------:R-:W0:Y:S01]  /*0180*/  LDC.64 R2, c[0x0][0x388] ;  /* 0x0000e200ff027b82 */ /* 0x000e220000000a00 */
[----:B------:R-:W1:Y:S02]  /*0190*/  S2R R9, SR_CgaCtaId ;  /* 0x0000000000097919 */ /* 0x000e640000008800 */
[----:B-1----:R-:W-:-:S05]  /*01a0*/  LEA R0, R9, R0, 0x18 ;  /* 0x0000000009007211 */ /* 0x002fca00078ec0ff */
[----:B------:R-:W-:-:S05]  /*01b0*/  IMAD R0, R13, 0x50, R0 ;  /* 0x000000500d007824 */ /* 0x000fca00078e0200 */
[----:B------:R-:W-:-:S05]  /*01c0*/  LEA R10, R11, R0, 0x2 ;  /* 0x000000000b0a7211 */ /* 0x000fca00078e10ff */
[----:B--2---:R1:W-:Y:S04]  /*01d0*/  @!P0 STS [R10], R7 ;  /* 0x000000070a008388 */ /* 0x0043e80000000800 */
[----:B------:R-:W-:Y:S01]  /*01e0*/  @P0 STS [R10], RZ ;  /* 0x000000ff0a000388 */ /* 0x000fe20000000800 */
[----:B------:R-:W-:Y:S06]  /*01f0*/  BAR.SYNC.DEFER_BLOCKING 0x0 ;  /* 0x0000000000007b1d */ /* 0x000fec0000010000 */
[----:B0-----:R-:W2:Y:S04]  /*0200*/  LDG.E R19, desc[UR4][R2.64] ;  /* 0x0000000402137981 */ /* 0x001ea8000c1e1900 */
[----:B------:R-:W3:Y:S04]  /*0210*/  LDG.E R14, desc[UR4][R2.64+0x4] ;  /* 0x00000404020e7981 */ /* 0x000ee8000c1e1900 */
[----:B------:R-:W4:Y:S04]  /*0220*/  LDG.E R15, desc[UR4][R2.64+0x8] ;  /* 0x00000804020f7981 */ /* 0x000f28000c1e1900 */
        /* <DEDUP_REMOVED lines=10> */
[----:B------:R-:W2:Y:S04]  /*02d0*/  LDS R0, [R10] ;  /* 0x000000000a007984 */ /* 0x000ea80000000800 */
[----:B-1----:R-:W4:Y:S04]  /*02e0*/  LDG.E R7, desc[UR4][R2.64+0x34] ;  /* 0x0000340402077981 */ /* 0x002f28000c1e1900 */
[----:B------:R-:W4:Y:S04]  /*02f0*/  LDG.E R8, desc[UR4][R2.64+0x38] ;  /* 0x0000380402087981 */ /* 0x000f28000c1e1900 */
[----:B------:R-:W4:Y:S04]  /*0300*/  LDG.E R9, desc[UR4][R2.64+0x3c] ;  /* 0x00003c0402097981 */ /* 0x000f28000c1e1900 */
[----:B------:R-:W3:Y:S04]  /*0310*/  LDS R27, [R10+0x4] ;  /* 0x000004000a1b7984 */ /* 0x000ee80000000800 */
[----:B------:R-:W4:Y:S04]  /*0320*/  LDS R16, [R10+0x8] ;  /* 0x000008000a107984 */ /* 0x000f280000000800 */
[----:B------:R-:W0:Y:S04]  /*0330*/  LDS R18, [R10+0xc] ;  /* 0x00000c000a127984 */ /* 0x000e280000000800 */
[----:B------:R-:W1:Y:S04]  /*0340*/  LDS R21, [R10+0x10] ;  /* 0x000010000a157984 */ /* 0x000e680000000800 */
[----:B------:R-:W-:Y:S01]  /*0350*/  LDS R29, [R10+0x58] ;  /* 0x000058000a1d7984 */ /* 0x000fe20000000800 */
[----:B--2---:R-:W-:-:S03]  /*0360*/  FFMA R0, R0, R19, RZ ;  /* 0x0000001300007223 */ /* 0x004fc600000000ff */
[----:B------:R-:W2:Y:S01]  /*0370*/  LDG.E R19, desc[UR4][R2.64+0x40] ;  /* 0x0000400402137981 */ /* 0x000ea2000c1e1900 */
[----:B---3--:R-:W-:-:S03]  /*0380*/  FFMA R27, R27, R14, R0 ;  /* 0x0000000e1b1b7223 */ /* 0x008fc60000000000 */
[----:B------:R-:W5:Y:S01]  /*0390*/  LDG.E R0, desc[UR4][R2.64+0x44] ;  /* 0x0000440402007981 */ /* 0x000f62000c1e1900 */
[----:B----4-:R-:W-:-:S03]  /*03a0*/  FFMA R27, R16, R15, R27 ;  /* 0x0000000f101b7223 */ /* 0x010fc6000000001b */
[----:B------:R-:W5:Y:S01]  /*03b0*/  LDG.E R14, desc[UR4][R2.64+0x48] ;  /* 0x00004804020e7981 */ /* 0x000f62000c1e1900 */
[----:B0-----:R-:W-:-:S03]  /*03c0*/  FFMA R26, R18, R17, R27 ;  /* 0x00000011121a7223 */ /* 0x001fc6000000001b */
[----:B------:R-:W5:Y:S01]  /*03d0*/  LDG.E R15, desc[UR4][R2.64+0x4c] ;  /* 0x00004c04020f7981 */ /* 0x000f62000c1e1900 */
[----:B-1----:R-:W-:-:S03]  /*03e0*/  FFMA R27, R21, R20, R26 ;  /* 0x00000014151b7223 */ /* 0x002fc6000000001a */
[----:B------:R-:W0:Y:S04]  /*03f0*/  LDS R26, [R10+0x50] ;  /* 0x000050000a1a7984 */ /* 0x000e280000000800 */
[----:B------:R-:W5:Y:S04]  /*0400*/  LDG.E R16, desc[UR4][R2.64+0x50] ;  /* 0x0000500402107981 */ /* 0x000f68000c1e1900 */
[----:B------:R-:W5:Y:S04]  /*0410*/  LDG.E R17, desc[UR4][R2.64+0x54] ;  /* 0x0000540402117981 */ /* 0x000f68000c1e1900 */
[----:B------:R-:W5:Y:S04]  /*0420*/  LDG.E R18, desc[UR4][R2.64+0x58] ;  /* 0x0000580402127981 */ /* 0x000f68000c1e1900 */
[----:B------:R-:W5:Y:S04]  /*0430*/  LDG.E R20, desc[UR4][R2.64+0x5c] ;  /* 0x00005c0402147981 */ /* 0x000f68000c1e1900 */
[----:B------:R1:W5:Y:S04]  /*0440*/  LDG.E R21, desc[UR4][R2.64+0x60] ;  /* 0x0000600402157981 */ /* 0x000368000c1e1900 */
[----:B-1----:R-:W-:Y:S04]  /*0450*/  LDS R3, [R10+0xa8] ;  /* 0x0000a8000a037984 */ /* 0x002fe80000000800 */
[----:B------:R-:W-:Y:S01]  /*0460*/  LDS R2, [R10+0xac] ;  /* 0x0000ac000a027984 */ /* 0x000fe20000000800 */
[----:B0-----:R-:W-:-:S03]  /*0470*/  FFMA R27, R26, R22, R27 ;  /* 0x000000161a1b7223 */ /* 0x001fc6000000001b */
[----:B------:R-:W0:Y:S04]  /*0480*/  LDS R22, [R10+0x54] ;  /* 0x000054000a167984 */ /* 0x000e280000000800 */
[----:B------:R-:W-:Y:S01]  /*0490*/  LDS R26, [R10+0xa4] ;  /* 0x0000a4000a1a7984 */ /* 0x000fe20000000800 */
[----:B0-----:R-:W-:-:S03]  /*04a0*/  FFMA R24, R22, R24, R27 ;  /* 0x0000001816187223 */ /* 0x001fc6000000001b */
[----:B------:R-:W0:Y:S04]  /*04b0*/  LDS R27, [R10+0x5c] ;  /* 0x00005c000a1b7984 */ /* 0x000e280000000800 */
[----:B------:R-:W1:Y:S01]  /*04c0*/  LDS R22, [R10+0x60] ;  /* 0x000060000a167984 */ /* 0x000e620000000800 */
[----:B------:R-:W-:-:S03]  /*04d0*/  FFMA R24, R29, R23, R24 ;  /* 0x000000171d187223 */ /* 0x000fc60000000018 */
[----:B------:R-:W3:Y:S01]  /*04e0*/  LDS R23, [R10+0xa0] ;  /* 0x0000a0000a177984 */ /* 0x000ee20000000800 */
[----:B0-----:R-:W-:-:S04]  /*04f0*/  FFMA R25, R27, R25, R24 ;  /* 0x000000191b197223 */ /* 0x001fc80000000018 */
[----:B-1----:R-:W-:Y:S02]  /*0500*/  FFMA R24, R22, R13, R25 ;  /* 0x0000000d16187223 */ /* 0x002fe40000000019 */
[----:B------:R-:W0:Y:S02]  /*0510*/  LDS R13, [R10+0xb0] ;  /* 0x0000b0000a0d7984 */ /* 0x000e240000000800 */
[----:B---3--:R-:W-:Y:S02]  /*0520*/  FFMA R25, R23, R12, R24 ;  /* 0x0000000c17197223 */ /* 0x008fe40000000018 */
[----:B------:R-:W1:Y:S02]  /*0530*/  LDS R22, [R10+0xf0] ;  /* 0x0000f0000a167984 */ /* 0x000e640000000800 */
[----:B------:R-:W-:Y:S02]  /*0540*/  FFMA R26, R26, R11, R25 ;  /* 0x0000000b1a1a7223 */ /* 0x000fe40000000019 */
[----:B------:R-:W2:Y:S02]  /*0550*/  LDS R24, [R10+0xf4] ;  /* 0x0000f4000a187984 */ /* 0x000ea40000000800 */
[----:B------:R-:W-:-:S02]  /*0560*/  FFMA R3, R3, R6, R26 ;  /* 0x0000000603037223 */ /* 0x000fc4000000001a */
[----:B------:R3:W4:Y:S02]  /*0570*/  LDS R23, [R10+0xf8] ;  /* 0x0000f8000a177984 */ /* 0x0007240000000800 */
[----:B------:R-:W-:Y:S02]  /*0580*/  FFMA R2, R2, R7, R3 ;  /* 0x0000000702027223 */ /* 0x000fe40000000003 */
[----:B------:R3:W2:Y:S04]  /*0590*/  LDS R11, [R10+0xfc] ;  /* 0x0000fc000a0b7984 */ /* 0x0006a80000000800 */
[----:B------:R3:W2:Y:S04]  /*05a0*/  LDS R12, [R10+0x100] ;  /* 0x000100000a0c7984 */ /* 0x0006a80000000800 */
[----:B------:R3:W2:Y:S04]  /*05b0*/  LDS R25, [R10+0x140] ;  /* 0x000140000a197984 */ /* 0x0006a80000000800 */
[----:B------:R3:W2:Y:S04]  /*05c0*/  LDS R6, [R10+0x144] ;  /* 0x000144000a067984 */ /* 0x0006a80000000800 */
[----:B------:R3:W2:Y:S01]  /*05d0*/  LDS R7, [R10+0x148] ;  /* 0x000148000a077984 */ /* 0x0006a20000000800 */
[----:B0-----:R-:W-:-:S03]  /*05e0*/  FFMA R3, R13, R8, R2 ;  /* 0x000000080d037223 */ /* 0x001fc60000000002 */
[----:B------:R3:W0:Y:S04]  /*05f0*/  LDS R13, [R10+0x14c] ;  /* 0x00014c000a0d7984 */ /* 0x0006280000000800 */
[----:B------:R3:W0:Y:S01]  /*0600*/  LDS R8, [R10+0x150] ;  /* 0x000150000a087984 */ /* 0x0006220000000800 */
[----:B------:R-:W-:-:S04]  /*0610*/  ISETP.GE.AND P0, PT, R5, UR8, PT ;  /* 0x0000000805007c0c */ /* 0x000fc8000bf06270 */
[----:B------:R-:W-:Y:S01]  /*0620*/  ISETP.GE.OR P0, PT, R4, UR7, P0 ;  /* 0x0000000704007c0c */ /* 0x000fe20008706670 */
[----:B-1----:R-:W-:-:S04]  /*0630*/  FFMA R3, R22, R9, R3 ;  /* 0x0000000916037223 */ /* 0x002fc80000000003 */
[----:B--2---:R-:W-:-:S08]  /*0640*/  FFMA R24, R24, R19, R3 ;  /* 0x0000001318187223 */ /* 0x004fd00000000003 */
[----:B0--34-:R-:W-:Y:S05]  /*0650*/  @P0 EXIT ;  /* 0x000000000000094d */ /* 0x019fea0003800000 */
[----:B------:R-:W0:Y:S01]  /*0660*/  LDC R9, c[0x0][0x398] ;  /* 0x0000e600ff097b82 */ /* 0x000e220000000800 */
[----:B-----5:R-:W-:Y:S01]  /*0670*/  FFMA R0, R23, R0, R24 ;  /* 0x0000000017007223 */ /* 0x020fe20000000018 */
[----:B------:R-:W-:-:S03]  /*0680*/  IMAD R4, R5, UR7, R4 ;  /* 0x0000000705047c24 */ /* 0x000fc6000f8e0204 */
[----:B------:R-:W-:-:S03]  /*0690*/  FFMA R11, R11, R14, R0 ;  /* 0x0000000e0b0b7223 */ /* 0x000fc60000000000 */
[----:B------:R-:W1:Y:S01]  /*06a0*/  LDC.64 R2, c[0x0][0x390] ;  /* 0x0000e400ff027b82 */ /* 0x000e620000000a00 */
[----:B------:R-:W-:-:S04]  /*06b0*/  FFMA R12, R12, R15, R11 ;  /* 0x0000000f0c0c7223 */ /* 0x000fc8000000000b */
[----:B------:R-:W-:-:S04]  /*06c0*/  FFMA R25, R25, R16, R12 ;  /* 0x0000001019197223 */ /* 0x000fc8000000000c */
[----:B------:R-:W-:-:S04]  /*06d0*/  FFMA R6, R6, R17, R25 ;  /* 0x0000001106067223 */ /* 0x000fc80000000019 */
[----:B------:R-:W-:Y:S01]  /*06e0*/  FFMA R6, R7, R18, R6 ;  /* 0x0000001207067223 */ /* 0x000fe20000000006 */
[----:B0-----:R-:W-:-:S03]  /*06f0*/  IMAD R5, R4, R9, UR6 ;  /* 0x0000000604057e24 */ /* 0x001fc6000f8e0209 */
[----:B------:R-:W-:-:S04]  /*0700*/  FFMA R13, R13, R20, R6 ;  /* 0x000000140d0d7223 */ /* 0x000fc80000000006 */
[----:B------:R-:W-:Y:S01]  /*0710*/  FFMA.SAT R13, R8, R21, R13 ;  /* 0x00000015080d7223 */ /* 0x000fe2000000200d */
[----:B-1----:R-:W-:-:S05]  /*0720*/  IMAD.WIDE R2, R5, 0x4, R2 ;  /* 0x0000000405027825 */ /* 0x002fca00078e0202 */
[----:B------:R-:W-:Y:S01]  /*0730*/  STG.E desc[UR4][R2.64], R13 ;  /* 0x0000000d02007986 */ /* 0x000fe2000c101904 */
[----:B------:R-:W-:Y:S05]  /*0740*/  EXIT ;  /* 0x000000000000794d */ /* 0x000fea0003800000 */
.L_x_0:
[----:B------:R-:W-:-:S00]  /*0750*/  BRA `(.L_x_0) ;  /* 0xfffffffc00fc7947 */ /* 0x000fc0000383ffff */
[----:B------:R-:W-:-:S00]  /*0760*/  NOP ;  /* 0x0000000000007918 */ /* 0x000fc00000000000 */
        /* <DEDUP_REMOVED lines=9> */
.L_x_1:


//--------------------- .nv.shared._Z18convolution_kernelPKfS0_Pfiii --------------------------
	.section	.nv.shared._Z18convolution_kernelPKfS0_Pfiii,"aw",@nobits
	.sectionflags	@""
	.align	4
.nv.shared._Z18convolution_kernelPKfS0_Pfiii:
	.zero		2624


//--------------------- .nv.shared.reserved.0     --------------------------
	.section	.nv.shared.reserved.0,"aw",@nobits
	.weak		__nv_reservedSMEM_offset_0_alias
	.size		__nv_reservedSMEM_offset_0_alias, 0, 64
	.other		__nv_reservedSMEM_offset_0_alias,@"STO_CUDA_RESERVED_SHARED STV_DEFAULT"
__nv_reservedSMEM_offset_0_alias:
	.zero		0
	.zero		64


//--------------------- .nv.constant0._Z18convolution_kernelPKfS0_Pfiii --------------------------
	.section	.nv.constant0._Z18convolution_kernelPKfS0_Pfiii,"a",@progbits
	.sectionflags	@""
	.align	4
.nv.constant0._Z18convolution_kernelPKfS0_Pfiii:
	.zero		932


//--------------------- SYMBOLS --------------------------

	.type		.nv.reservedSmem.offset0,@object
	.size		.nv.reservedSmem.offset0,0x4
	.type		.nv.reservedSmem.cap,@object
	.size		.nv.reservedSmem.cap,0x4
